	.headerflags	@"EF_CUDA_TEXMODE_UNIFIED EF_CUDA_64BIT_ADDRESS EF_CUDA_ACCELERATORS EF_CUDA_SM90 EF_CUDA_VIRTUAL_SM(EF_CUDA_SM90)"
	.elftype	@"ET_EXEC"


//--------------------- .nv.info                  --------------------------
	.section	.nv.info,"",@"SHT_CUDA_INFO"
	.align	4


	//----- nvinfo : EIATTR_REGCOUNT
	.align		4
        /*0000*/ 	.byte	0x04, 0x2f
        /*0002*/ 	.short	(.L_3 - .L_2)
	.align		4
.L_2:
        /*0004*/ 	.word	index@(triton_poi_fused__native_batch_norm_legit_no_training_0)
        /*0008*/ 	.word	0x00000012


	//----- nvinfo : EIATTR_MIN_STACK_SIZE
	.align		4
.L_3:
        /*000c*/ 	.byte	0x04, 0x12
        /*000e*/ 	.short	(.L_5 - .L_4)
	.align		4
.L_4:
        /*0010*/ 	.word	index@(triton_poi_fused__native_batch_norm_legit_no_training_0)
        /*0014*/ 	.word	0x00000000


	//----- nvinfo : EIATTR_FRAME_SIZE
	.align		4
.L_5:
        /*0018*/ 	.byte	0x04, 0x11
        /*001a*/ 	.short	(.L_7 - .L_6)
	.align		4
.L_6:
        /*001c*/ 	.word	index@(triton_poi_fused__native_batch_norm_legit_no_training_0)
        /*0020*/ 	.word	0x00000000


	//----- nvinfo : EIATTR_MIN_STACK_SIZE
	.align		4
.L_7:
        /*0024*/ 	.byte	0x04, 0x12
        /*0026*/ 	.short	(.L_9 - .L_8)
	.align		4
.L_8:
        /*0028*/ 	.word	index@(triton_poi_fused__native_batch_norm_legit_no_training_0)
        /*002c*/ 	.word	0x00000000
.L_9:


//--------------------- .nv.info.triton_poi_fused__native_batch_norm_legit_no_training_0 --------------------------
	.section	.nv.info.triton_poi_fused__native_batch_norm_legit_no_training_0,"",@"SHT_CUDA_INFO"
	.sectionflags	@""
	.align	4


	//----- nvinfo : EIATTR_CUDA_API_VERSION
	.align		4
        /*0000*/ 	.byte	0x04, 0x37
        /*0002*/ 	.short	(.L_11 - .L_10)
.L_10:
        /*0004*/ 	.word	0x0000007c


	//----- nvinfo : EIATTR_KPARAM_INFO
	.align		4
.L_11:
        /*0008*/ 	.byte	0x04, 0x17
        /*000a*/ 	.short	(.L_13 - .L_12)
.L_12:
        /*000c*/ 	.word	0x00000000
        /*0010*/ 	.short	0x0006
        /*0012*/ 	.short	0x0030
        /*0014*/ 	.byte	0x00, 0xf0, 0x11, 0x00


	//----- nvinfo : EIATTR_KPARAM_INFO
	.align		4
.L_13:
        /*0018*/ 	.byte	0x04, 0x17
        /*001a*/ 	.short	(.L_15 - .L_14)
.L_14:
        /*001c*/ 	.word	0x00000000
        /*0020*/ 	.short	0x0005
        /*0022*/ 	.short	0x0028
        /*0024*/ 	.byte	0x00, 0xf4, 0x21, 0x00


	//----- nvinfo : EIATTR_KPARAM_INFO
	.align		4
.L_15:
        /*0028*/ 	.byte	0x04, 0x17
        /*002a*/ 	.short	(.L_17 - .L_16)
.L_16:
        /*002c*/ 	.word	0x00000000
        /*0030*/ 	.short	0x0004
        /*0032*/ 	.short	0x0020
        /*0034*/ 	.byte	0x00, 0xf4, 0x21, 0x00


	//----- nvinfo : EIATTR_KPARAM_INFO
	.align		4
.L_17:
        /*0038*/ 	.byte	0x04, 0x17
        /*003a*/ 	.short	(.L_19 - .L_18)
.L_18:
        /*003c*/ 	.word	0x00000000
        /*0040*/ 	.short	0x0003
        /*0042*/ 	.short	0x0018
        /*0044*/ 	.byte	0x00, 0xf4, 0x21, 0x00


	//----- nvinfo : EIATTR_KPARAM_INFO
	.align		4
.L_19:
        /*0048*/ 	.byte	0x04, 0x17
        /*004a*/ 	.short	(.L_21 - .L_20)
.L_20:
        /*004c*/ 	.word	0x00000000
        /*0050*/ 	.short	0x0002
        /*0052*/ 	.short	0x0010
        /*0054*/ 	.byte	0x00, 0xf4, 0x21, 0x00


	//----- nvinfo : EIATTR_KPARAM_INFO
	.align		4
.L_21:
        /*0058*/ 	.byte	0x04, 0x17
        /*005a*/ 	.short	(.L_23 - .L_22)
.L_22:
        /*005c*/ 	.word	0x00000000
        /*0060*/ 	.short	0x0001
        /*0062*/ 	.short	0x0008
        /*0064*/ 	.byte	0x00, 0xf4, 0x21, 0x00


	//----- nvinfo : EIATTR_KPARAM_INFO
	.align		4
.L_23:
        /*0068*/ 	.byte	0x04, 0x17
        /*006a*/ 	.short	(.L_25 - .L_24)
.L_24:
        /*006c*/ 	.word	0x00000000
        /*0070*/ 	.short	0x0000
        /*0072*/ 	.short	0x0000
        /*0074*/ 	.byte	0x00, 0xf4, 0x21, 0x00


	//----- nvinfo : EIATTR_SPARSE_MMA_MASK
	.align		4
.L_25:
        /*0078*/ 	.byte	0x03, 0x50
        /*007a*/ 	.short	0x0000


	//----- nvinfo : EIATTR_MAXREG_COUNT
	.align		4
        /*007c*/ 	.byte	0x03, 0x1b
        /*007e*/ 	.short	0x00ff


	//----- nvinfo : EIATTR_EXIT_INSTR_OFFSETS
	.align		4
        /*0080*/ 	.byte	0x04, 0x1c
        /*0082*/ 	.short	(.L_27 - .L_26)


	//   ....[0]....
.L_26:
        /*0084*/ 	.word	0x00000300


	//   ....[1]....
        /*0088*/ 	.word	0x00000320


	//----- nvinfo : EIATTR_REQNTID
	.align		4
.L_27:
        /*008c*/ 	.byte	0x04, 0x10
        /*008e*/ 	.short	(.L_29 - .L_28)
.L_28:
        /*0090*/ 	.word	0x00000080
        /*0094*/ 	.word	0x00000001
        /*0098*/ 	.word	0x00000001


	//----- nvinfo : EIATTR_CBANK_PARAM_SIZE
	.align		4
.L_29:
        /*009c*/ 	.byte	0x03, 0x19
        /*009e*/ 	.short	0x0034


	//----- nvinfo : EIATTR_PARAM_CBANK
	.align		4
        /*00a0*/ 	.byte	0x04, 0x0a
        /*00a2*/ 	.short	(.L_31 - .L_30)
	.align		4
.L_30:
        /*00a4*/ 	.word	index@(.nv.constant0.triton_poi_fused__native_batch_norm_legit_no_training_0)
        /*00a8*/ 	.short	0x0210
        /*00aa*/ 	.short	0x0034


	//----- nvinfo : EIATTR_SW_WAR
	.align		4
.L_31:
        /*00ac*/ 	.byte	0x04, 0x36
        /*00ae*/ 	.short	(.L_33 - .L_32)
.L_32:
        /*00b0*/ 	.word	0x00000008
.L_33:


//--------------------- .nv.callgraph             --------------------------
	.section	.nv.callgraph,"",@"SHT_CUDA_CALLGRAPH"
	.align	4
	.sectionentsize	8
	.align		4
        /*0000*/ 	.word	0x00000000
	.align		4
        /*0004*/ 	.word	0xffffffff
	.align		4
        /*0008*/ 	.word	0x00000000
	.align		4
        /*000c*/ 	.word	0xfffffffe
	.align		4
        /*0010*/ 	.word	0x00000000
	.align		4
        /*0014*/ 	.word	0xfffffffd
	.align		4
        /*0018*/ 	.word	0x00000000
	.align		4
        /*001c*/ 	.word	0xfffffffc


//--------------------- .nv.constant4             --------------------------
	.section	.nv.constant4,"a",@progbits
	.align	8
	.align		8
.nv.constant4:
        /*0000*/ 	.dword	_$_str
	.align		8
        /*0008*/ 	.dword	_$_str_$_2


//--------------------- .text.triton_poi_fused__native_batch_norm_legit_no_training_0 --------------------------
	.section	.text.triton_poi_fused__native_batch_norm_legit_no_training_0,"ax",@progbits
	.align	128
        .global         triton_poi_fused__native_batch_norm_legit_no_training_0
        .type           triton_poi_fused__native_batch_norm_legit_no_training_0,@function
        .size           triton_poi_fused__native_batch_norm_legit_no_training_0,(.L_x_1 - triton_poi_fused__native_batch_norm_legit_no_training_0)
        .other          triton_poi_fused__native_batch_norm_legit_no_training_0,@"STO_CUDA_ENTRY STV_DEFAULT"
triton_poi_fused__native_batch_norm_legit_no_training_0:
.text.triton_poi_fused__native_batch_norm_legit_no_training_0:
[----:B------:R-:W0:Y:S01]  /*0000*/  LDC R1, c[0x0][0x28] ;  /* 0x00000a00ff017b82 */ /* 0x000e220000000800 */
[----:B------:R-:W1:Y:S07]  /*0010*/  S2R R0, SR_TID.X ;  /* 0x0000000000007919 */ /* 0x000e6e0000002100 */
[----:B------:R-:W2:Y:S01]  /*0020*/  LDC.64 R8, c[0x0][0x220] ;  /* 0x00008800ff087b82 */ /* 0x000ea20000000a00 */
[----:B------:R-:W-:Y:S01]  /*0030*/  HFMA2.MMA R14, -RZ, RZ, 0, 0 ;  /* 0x00000000ff0e7435 */ /* 0x000fe200000001ff */
[----:B------:R-:W-:Y:S01]  /*0040*/  ULDC.64 UR4, c[0x0][0x208] ;  /* 0x0000820000047ab9 */ /* 0x000fe20000000a00 */
[----:B------:R-:W3:Y:S05]  /*0050*/  S2R R3, SR_CTAID.X ;  /* 0x0000000000037919 */ /* 0x000eea0000002500 */
[----:B------:R-:W4:Y:S08]  /*0060*/  LDC.64 R4, c[0x0][0x210] ;  /* 0x00008400ff047b82 */ /* 0x000f300000000a00 */
[----:B------:R-:W5:Y:S08]  /*0070*/  LDC.64 R6, c[0x0][0x218] ;  /* 0x00008600ff067b82 */ /* 0x000f700000000a00 */
[----:B------:R-:W5:Y:S01]  /*0080*/  LDC.64 R10, c[0x0][0x228] ;  /* 0x00008a00ff0a7b82 */ /* 0x000f620000000a00 */
[----:B-1----:R-:W-:-:S07]  /*0090*/  LOP3.LUT R0, R0, 0x7f, RZ, 0xc0, !PT ;  /* 0x0000007f00007812 */ /* 0x002fce00078ec0ff */
[----:B------:R-:W1:Y:S01]  /*00a0*/  LDC.64 R12, c[0x0][0x230] ;  /* 0x00008c00ff0c7b82 */ /* 0x000e620000000a00 */
[----:B---3--:R-:W-:Y:S02]  /*00b0*/  SHF.R.S32.HI R2, RZ, 0x18, R3 ;  /* 0x00000018ff027819 */ /* 0x008fe40000011403 */
[----:B------:R-:W-:Y:S02]  /*00c0*/  LEA R0, R3, R0, 0x7 ;  /* 0x0000000003007211 */ /* 0x000fe400078e38ff */
[----:B------:R-:W-:Y:S02]  /*00d0*/  SGXT R3, R2, 0x1 ;  /* 0x000000010203781a */ /* 0x000fe40000000200 */
[----:B------:R-:W-:Y:S02]  /*00e0*/  ISETP.GE.AND P2, PT, R0, 0x100, PT ;  /* 0x000001000000780c */ /* 0x000fe40003f46270 */
[----:B------:R-:W-:-:S04]  /*00f0*/  LEA.HI R3, R3, R0, RZ, 0x4 ;  /* 0x0000000003037211 */ /* 0x000fc800078f20ff */
[----:B------:R-:W-:-:S04]  /*0100*/  SHF.R.S32.HI R3, RZ, 0x4, R3 ;  /* 0x00000004ff037819 */ /* 0x000fc80000011403 */
[----:B------:R-:W-:-:S04]  /*0110*/  LEA.HI R2, R3, R3, RZ, 0x2 ;  /* 0x0000000303027211 */ /* 0x000fc800078f10ff */
[----:B------:R-:W-:-:S04]  /*0120*/  LOP3.LUT R2, R2, 0xfffffffc, RZ, 0xc0, !PT ;  /* 0xfffffffc02027812 */ /* 0x000fc800078ec0ff */
[----:B------:R-:W-:-:S05]  /*0130*/  IADD3 R15, R3, -R2, RZ ;  /* 0x80000002030f7210 */ /* 0x000fca0007ffe0ff */
[----:B--2---:R-:W-:-:S05]  /*0140*/  IMAD.WIDE R8, R15, 0x4, R8 ;  /* 0x000000040f087825 */ /* 0x004fca00078e0208 */
[----:B------:R2:W3:Y:S01]  /*0150*/  @!P2 LDG.E.EL R14, desc[UR4][R8.64] ;  /* 0x00000004080ea981 */ /* 0x0004e2000c2e1900 */
[----:B------:R-:W-:Y:S01]  /*0160*/  CS2R R2, SRZ ;  /* 0x0000000000027805 */ /* 0x000fe2000001ff00 */
[----:B----4-:R-:W-:-:S04]  /*0170*/  IMAD.WIDE R4, R0, 0x4, R4 ;  /* 0x0000000400047825 */ /* 0x010fc800078e0204 */
[C---:B-----5:R-:W-:Y:S01]  /*0180*/  IMAD.WIDE R6, R15.reuse, 0x4, R6 ;  /* 0x000000040f067825 */ /* 0x060fe200078e0206 */
[----:B------:R4:W5:Y:S03]  /*0190*/  @!P2 LDG.E R2, desc[UR4][R4.64] ;  /* 0x000000040402a981 */ /* 0x000966000c1e1900 */
[C---:B0-2---:R-:W-:Y:S01]  /*01a0*/  IMAD.WIDE R8, R15.reuse, 0x4, R10 ;  /* 0x000000040f087825 */ /* 0x045fe200078e020a */
[----:B------:R0:W5:Y:S03]  /*01b0*/  @!P2 LDG.E.EL R3, desc[UR4][R6.64] ;  /* 0x000000040603a981 */ /* 0x000166000c2e1900 */
[----:B-1----:R-:W-:Y:S01]  /*01c0*/  IMAD.WIDE R10, R15, 0x4, R12 ;  /* 0x000000040f0a7825 */ /* 0x002fe200078e020c */
[----:B------:R-:W-:Y:S01]  /*01d0*/  CS2R R12, SRZ ;  /* 0x00000000000c7805 */ /* 0x000fe2000001ff00 */
[----:B----4-:R-:W1:Y:S05]  /*01e0*/  LDC.64 R4, c[0x0][0x238] ;  /* 0x00008e00ff047b82 */ /* 0x010e6a0000000a00 */
[----:B------:R-:W2:Y:S04]  /*01f0*/  @!P2 LDG.E.EL R12, desc[UR4][R8.64] ;  /* 0x00000004080ca981 */ /* 0x000ea8000c2e1900 */
[----:B------:R-:W2:Y:S01]  /*0200*/  @!P2 LDG.E.EL R13, desc[UR4][R10.64] ;  /* 0x000000040a0da981 */ /* 0x000ea2000c2e1900 */
[----:B0-----:R-:W-:Y:S01]  /*0210*/  MOV R6, 0x3e800000 ;  /* 0x3e80000000067802 */ /* 0x001fe20000000f00 */
[----:B---3--:R-:W-:-:S04]  /*0220*/  FADD R14, R14, 9.9999997473787516356e-06 ;  /* 0x3727c5ac0e0e7421 */ /* 0x008fc80000000000 */
[----:B------:R-:W0:Y:S01]  /*0230*/  MUFU.SQRT R15, R14 ;  /* 0x0000000e000f7308 */ /* 0x000e220000002000 */
[----:B-----5:R-:W-:Y:S01]  /*0240*/  FADD R2, -R3, R2 ;  /* 0x0000000203027221 */ /* 0x020fe20000000100 */
[C---:B0-----:R-:W-:Y:S02]  /*0250*/  FSETP.GT.AND P0, PT, R15.reuse, 8.50705917302346158658e+37, PT ;  /* 0x7e8000000f00780b */ /* 0x041fe40003f04000 */
[----:B------:R-:W-:Y:S02]  /*0260*/  FSETP.GEU.AND P1, PT, R15, 1.175494350822287508e-38, PT ;  /* 0x008000000f00780b */ /* 0x000fe40003f2e000 */
[----:B------:R-:W-:-:S09]  /*0270*/  FSEL R6, R6, 1, P0 ;  /* 0x3f80000006067808 */ /* 0x000fd20000000000 */
[----:B------:R-:W-:Y:S02]  /*0280*/  @P0 FMUL R15, R15, 0.25 ;  /* 0x3e8000000f0f0820 */ /* 0x000fe40000400000 */
[----:B------:R-:W-:Y:S02]  /*0290*/  @!P1 FMUL R6, R6, 16777216 ;  /* 0x4b80000006069820 */ /* 0x000fe40000400000 */
[----:B------:R-:W-:-:S06]  /*02a0*/  @!P1 FMUL R15, R15, 16777216 ;  /* 0x4b8000000f0f9820 */ /* 0x000fcc0000400000 */
[----:B------:R-:W0:Y:S02]  /*02b0*/  MUFU.RCP R15, R15 ;  /* 0x0000000f000f7308 */ /* 0x000e240000001000 */
[----:B0-----:R-:W-:-:S04]  /*02c0*/  FMUL R3, R15, R6 ;  /* 0x000000060f037220 */ /* 0x001fc80000400000 */
[----:B------:R-:W-:Y:S01]  /*02d0*/  FMUL R6, R2, R3 ;  /* 0x0000000302067220 */ /* 0x000fe20000400000 */
[----:B-1----:R-:W-:-:S04]  /*02e0*/  IMAD.WIDE R2, R0, 0x4, R4 ;  /* 0x0000000400027825 */ /* 0x002fc800078e0204 */
[----:B--2---:R-:W-:Y:S01]  /*02f0*/  FFMA R13, R6, R12, R13 ;  /* 0x0000000c060d7223 */ /* 0x004fe2000000000d */
[----:B------:R-:W-:Y:S06]  /*0300*/  @P2 EXIT ;  /* 0x000000000000294d */ /* 0x000fec0003800000 */
[----:B------:R-:W-:Y:S01]  /*0310*/  STG.E desc[UR4][R2.64], R13 ;  /* 0x0000000d02007986 */ /* 0x000fe2000c101904 */
[----:B------:R-:W-:Y:S05]  /*0320*/  EXIT ;  /* 0x000000000000794d */ /* 0x000fea0003800000 */
.L_x_0:
[----:B------:R-:W-:-:S00]  /*0330*/  BRA `(.L_x_0) ;  /* 0xfffffffc00fc7947 */ /* 0x000fc0000383ffff */
[----:B------:R-:W-:-:S00]  /*0340*/  NOP ;  /* 0x0000000000007918 */ /* 0x000fc00000000000 */
        /* <DEDUP_REMOVED lines=11> */
.L_x_1:


//--------------------- .nv.global.init           --------------------------
	.section	.nv.global.init,"aw",@progbits
.nv.global.init:
	.type		_$_str,@object
	.size		_$_str,(_$_str_$_2 - _$_str)
_$_str:
        /*0000*/ 	.byte	0x5f, 0x5f, 0x43, 0x55, 0x44, 0x41, 0x5f, 0x46, 0x54, 0x5a, 0x00
	.type		_$_str_$_2,@object
	.size		_$_str_$_2,(.L_1 - _$_str_$_2)
_$_str_$_2:
        /*000b*/ 	.byte	0x5f, 0x5f, 0x43, 0x55, 0x44, 0x41, 0x5f, 0x50, 0x52, 0x45, 0x43, 0x5f, 0x53, 0x51, 0x52, 0x54
        /*001b*/ 	.byte	0x00
.L_1:


//--------------------- .nv.constant0.triton_poi_fused__native_batch_norm_legit_no_training_0 --------------------------
	.section	.nv.constant0.triton_poi_fused__native_batch_norm_legit_no_training_0,"a",@progbits
	.sectionflags	@""
	.align	4
.nv.constant0.triton_poi_fused__native_batch_norm_legit_no_training_0:
	.zero		580
